//
// Generated by NVIDIA NVVM Compiler
//
// Compiler Build ID: CL-36424714
// Cuda compilation tools, release 13.0, V13.0.88
// Based on NVVM 20.0.0
//

.version 9.0
.target sm_100
.address_size 64

	// .globl	_Z7add_vecIfEvPT_PKS0_S3_i

.visible .entry _Z7add_vecIfEvPT_PKS0_S3_i(
	.param .u64 .ptr .align 1 _Z7add_vecIfEvPT_PKS0_S3_i_param_0,
	.param .u64 .ptr .align 1 _Z7add_vecIfEvPT_PKS0_S3_i_param_1,
	.param .u64 .ptr .align 1 _Z7add_vecIfEvPT_PKS0_S3_i_param_2,
	.param .u32 _Z7add_vecIfEvPT_PKS0_S3_i_param_3
)
{
	.reg .pred 	%p<2>;
	.reg .b32 	%r<6>;
	.reg .b32 	%f<4>;
	.reg .b64 	%rd<11>;

	ld.param.u64 	%rd1, [_Z7add_vecIfEvPT_PKS0_S3_i_param_0];
	ld.param.u64 	%rd2, [_Z7add_vecIfEvPT_PKS0_S3_i_param_1];
	ld.param.u64 	%rd3, [_Z7add_vecIfEvPT_PKS0_S3_i_param_2];
	ld.param.u32 	%r2, [_Z7add_vecIfEvPT_PKS0_S3_i_param_3];
	mov.u32 	%r3, %ntid.x;
	mov.u32 	%r4, %ctaid.x;
	mov.u32 	%r5, %tid.x;
	mad.lo.s32 	%r1, %r3, %r4, %r5;
	setp.ge.s32 	%p1, %r1, %r2;
	@%p1 bra 	$L__BB0_2;
	cvta.to.global.u64 	%rd4, %rd2;
	cvta.to.global.u64 	%rd5, %rd3;
	cvta.to.global.u64 	%rd6, %rd1;
	mul.wide.s32 	%rd7, %r1, 4;
	add.s64 	%rd8, %rd4, %rd7;
	ld.global.f32 	%f1, [%rd8];
	add.s64 	%rd9, %rd5, %rd7;
	ld.global.f32 	%f2, [%rd9];
	add.f32 	%f3, %f1, %f2;
	add.s64 	%rd10, %rd6, %rd7;
	st.global.f32 	[%rd10], %f3;
$L__BB0_2:
	ret;

}


// ===== COMPILED SASS (sm_100) =====

	.target	sm_100

	.elftype	@"ET_EXEC"


//--------------------- .note.nv.tkinfo           --------------------------
	.section	.note.nv.tkinfo,"",@"SHT_NOTE"
	.sectionflags	@"SHF_NOTE_NV_TKINFO"
	.tkinfo
        /*0018*/ 	.word	0x00000002
        /*0030*/ 	.string	""
        /*0030*/ 	.string	"ptxas"
        /*0030*/ 	.string	"Cuda compilation tools, release 13.0, V13.0.88"
        /*0030*/ 	.string	"Build cuda_13.0.r13.0/compiler.36424714_0"
        /*0030*/ 	.string	"-arch sm_100 -m 64 "



//--------------------- .note.nv.cuinfo           --------------------------
	.section	.note.nv.cuinfo,"",@"SHT_NOTE"
	.sectionflags	@"SHF_NOTE_NV_CUINFO"
        /*0018*/ 	.short	0x0002
        /*001a*/ 	.short	0x0064
        /*001c*/ 	.short	0x0082
	.zero		2


//--------------------- .nv.info                  --------------------------
	.section	.nv.info,"",@"SHT_CUDA_INFO"
	.align	4


	//----- nvinfo : EIATTR_REGCOUNT
	.align		4
        /*0000*/ 	.byte	0x04, 0x2f
        /*0002*/ 	.short	(.L_1 - .L_0)
	.align		4
.L_0:
        /*0004*/ 	.word	index@(_Z7add_vecIfEvPT_PKS0_S3_i)
        /*0008*/ 	.word	0x0000000c


	//----- nvinfo : EIATTR_FRAME_SIZE
	.align		4
.L_1:
        /*000c*/ 	.byte	0x04, 0x11
        /*000e*/ 	.short	(.L_3 - .L_2)
	.align		4
.L_2:
        /*0010*/ 	.word	index@(_Z7add_vecIfEvPT_PKS0_S3_i)
        /*0014*/ 	.word	0x00000000


	//----- nvinfo : EIATTR_MIN_STACK_SIZE
	.align		4
.L_3:
        /*0018*/ 	.byte	0x04, 0x12
        /*001a*/ 	.short	(.L_5 - .L_4)
	.align		4
.L_4:
        /*001c*/ 	.word	index@(_Z7add_vecIfEvPT_PKS0_S3_i)
        /*0020*/ 	.word	0x00000000
.L_5:


//--------------------- .nv.compat                --------------------------
	.section	.nv.compat,"",@"SHT_CUDA_COMPAT_INFO"
	.align	4
        /*0000*/ 	.byte	0x02, 0x09, 0x00, 0x00, 0x02, 0x02, 0x01, 0x00, 0x02, 0x05, 0x05, 0x00, 0x03, 0x07, 0x01, 0x01
        /*0010*/ 	.byte	0x02, 0x03, 0x00, 0x00, 0x02, 0x06, 0x01, 0x00, 0x04, 0x0b, 0x08, 0x00, 0x09, 0x00, 0x00, 0x00
        /*0020*/ 	.byte	0x00, 0x00, 0x00, 0x00


//--------------------- .nv.info._Z7add_vecIfEvPT_PKS0_S3_i --------------------------
	.section	.nv.info._Z7add_vecIfEvPT_PKS0_S3_i,"",@"SHT_CUDA_INFO"
	.sectionflags	@""
	.align	4


	//----- nvinfo : EIATTR_CUDA_API_VERSION
	.align		4
        /*0000*/ 	.byte	0x04, 0x37
        /*0002*/ 	.short	(.L_7 - .L_6)
.L_6:
        /*0004*/ 	.word	0x00000082


	//----- nvinfo : EIATTR_KPARAM_INFO
	.align		4
.L_7:
        /*0008*/ 	.byte	0x04, 0x17
        /*000a*/ 	.short	(.L_9 - .L_8)
.L_8:
        /*000c*/ 	.word	0x00000000
        /*0010*/ 	.short	0x0003
        /*0012*/ 	.short	0x0018
        /*0014*/ 	.byte	0x00, 0xf0, 0x11, 0x00


	//----- nvinfo : EIATTR_KPARAM_INFO
	.align		4
.L_9:
        /*0018*/ 	.byte	0x04, 0x17
        /*001a*/ 	.short	(.L_11 - .L_10)
.L_10:
        /*001c*/ 	.word	0x00000000
        /*0020*/ 	.short	0x0002
        /*0022*/ 	.short	0x0010
        /*0024*/ 	.byte	0x00, 0xf5, 0x21, 0x00


	//----- nvinfo : EIATTR_KPARAM_INFO
	.align		4
.L_11:
        /*0028*/ 	.byte	0x04, 0x17
        /*002a*/ 	.short	(.L_13 - .L_12)
.L_12:
        /*002c*/ 	.word	0x00000000
        /*0030*/ 	.short	0x0001
        /*0032*/ 	.short	0x0008
        /*0034*/ 	.byte	0x00, 0xf5, 0x21, 0x00


	//----- nvinfo : EIATTR_KPARAM_INFO
	.align		4
.L_13:
        /*0038*/ 	.byte	0x04, 0x17
        /*003a*/ 	.short	(.L_15 - .L_14)
.L_14:
        /*003c*/ 	.word	0x00000000
        /*0040*/ 	.short	0x0000
        /*0042*/ 	.short	0x0000
        /*0044*/ 	.byte	0x00, 0xf5, 0x21, 0x00


	//----- nvinfo : EIATTR_SPARSE_MMA_MASK
	.align		4
.L_15:
        /*0048*/ 	.byte	0x03, 0x50
        /*004a*/ 	.short	0x0000


	//----- nvinfo : EIATTR_MAXREG_COUNT
	.align		4
        /*004c*/ 	.byte	0x03, 0x1b
        /*004e*/ 	.short	0x00ff


	//----- nvinfo : EIATTR_MERCURY_ISA_VERSION
	.align		4
        /*0050*/ 	.byte	0x03, 0x5f
        /*0052*/ 	.short	0x0101


	//----- nvinfo : EIATTR_VRC_CTA_INIT_COUNT
	.align		4
        /*0054*/ 	.byte	0x02, 0x4a
	.zero		1
	.zero		1


	//----- nvinfo : EIATTR_EXIT_INSTR_OFFSETS
	.align		4
        /*0058*/ 	.byte	0x04, 0x1c
        /*005a*/ 	.short	(.L_17 - .L_16)


	//   ....[0]....
.L_16:
        /*005c*/ 	.word	0x00000070


	//   ....[1]....
        /*0060*/ 	.word	0x00000130


	//----- nvinfo : EIATTR_CBANK_PARAM_SIZE
	.align		4
.L_17:
        /*0064*/ 	.byte	0x03, 0x19
        /*0066*/ 	.short	0x001c


	//----- nvinfo : EIATTR_PARAM_CBANK
	.align		4
        /*0068*/ 	.byte	0x04, 0x0a
        /*006a*/ 	.short	(.L_19 - .L_18)
	.align		4
.L_18:
        /*006c*/ 	.word	index@(.nv.constant0._Z7add_vecIfEvPT_PKS0_S3_i)
        /*0070*/ 	.short	0x0380
        /*0072*/ 	.short	0x001c


	//----- nvinfo : EIATTR_SW_WAR
	.align		4
.L_19:
        /*0074*/ 	.byte	0x04, 0x36
        /*0076*/ 	.short	(.L_21 - .L_20)
.L_20:
        /*0078*/ 	.word	0x00000008
.L_21:


//--------------------- .nv.callgraph             --------------------------
	.section	.nv.callgraph,"",@"SHT_CUDA_CALLGRAPH"
	.align	4
	.sectionentsize	8
	.align		4
        /*0000*/ 	.word	0x00000000
	.align		4
        /*0004*/ 	.word	0xffffffff
	.align		4
        /*0008*/ 	.word	0x00000000
	.align		4
        /*000c*/ 	.word	0xfffffffe
	.align		4
        /*0010*/ 	.word	0x00000000
	.align		4
        /*0014*/ 	.word	0xfffffffd
	.align		4
        /*0018*/ 	.word	0x00000000
	.align		4
        /*001c*/ 	.word	0xfffffffc


//--------------------- .text._Z7add_vecIfEvPT_PKS0_S3_i --------------------------
	.section	.text._Z7add_vecIfEvPT_PKS0_S3_i,"ax",@progbits
	.align	128
        .global         _Z7add_vecIfEvPT_PKS0_S3_i
        .type           _Z7add_vecIfEvPT_PKS0_S3_i,@function
        .size           _Z7add_vecIfEvPT_PKS0_S3_i,(.L_x_1 - _Z7add_vecIfEvPT_PKS0_S3_i)
        .other          _Z7add_vecIfEvPT_PKS0_S3_i,@"STO_CUDA_ENTRY STV_DEFAULT"
_Z7add_vecIfEvPT_PKS0_S3_i:
.text._Z7add_vecIfEvPT_PKS0_S3_i:
[----:B------:R-:W-:Y:S01]  /*0000*/  LDC R1, c[0x0][0x37c] ;  /* 0x0000df00ff017b82 */ /* 0x000fe20000000800 */
[----:B------:R-:W0:Y:S01]  /*0010*/  S2R R9, SR_CTAID.X ;  /* 0x0000000000097919 */ /* 0x000e220000002500 */
[----:B------:R-:W0:Y:S01]  /*0020*/  LDCU UR4, c[0x0][0x360] ;  /* 0x00006c00ff0477ac */ /* 0x000e220008000800 */
[----:B------:R-:W0:Y:S01]  /*0030*/  S2R R0, SR_TID.X ;  /* 0x0000000000007919 */ /* 0x000e220000002100 */
[----:B------:R-:W1:Y:S01]  /*0040*/  LDCU UR5, c[0x0][0x398] ;  /* 0x00007300ff0577ac */ /* 0x000e620008000800 */
[----:B0-----:R-:W-:-:S05]  /*0050*/  IMAD R9, R9, UR4, R0 ;  /* 0x0000000409097c24 */ /* 0x001fca000f8e0200 */
[----:B-1----:R-:W-:-:S13]  /*0060*/  ISETP.GE.AND P0, PT, R9, UR5, PT ;  /* 0x0000000509007c0c */ /* 0x002fda000bf06270 */
[----:B------:R-:W-:Y:S05]  /*0070*/  @P0 EXIT ;  /* 0x000000000000094d */ /* 0x000fea0003800000 */
[----:B------:R-:W0:Y:S01]  /*0080*/  LDC.64 R2, c[0x0][0x388] ;  /* 0x0000e200ff027b82 */ /* 0x000e220000000a00 */
[----:B------:R-:W1:Y:S07]  /*0090*/  LDCU.64 UR4, c[0x0][0x358] ;  /* 0x00006b00ff0477ac */ /* 0x000e6e0008000a00 */
[----:B------:R-:W2:Y:S08]  /*00a0*/  LDC.64 R4, c[0x0][0x390] ;  /* 0x0000e400ff047b82 */ /* 0x000eb00000000a00 */
[----:B------:R-:W3:Y:S01]  /*00b0*/  LDC.64 R6, c[0x0][0x380] ;  /* 0x0000e000ff067b82 */ /* 0x000ee20000000a00 */
[----:B0-----:R-:W-:-:S06]  /*00c0*/  IMAD.WIDE R2, R9, 0x4, R2 ;  /* 0x0000000409027825 */ /* 0x001fcc00078e0202 */
[----:B-1----:R-:W4:Y:S01]  /*00d0*/  LDG.E R2, desc[UR4][R2.64] ;  /* 0x0000000402027981 */ /* 0x002f22000c1e1900 */
[----:B--2---:R-:W-:-:S06]  /*00e0*/  IMAD.WIDE R4, R9, 0x4, R4 ;  /* 0x0000000409047825 */ /* 0x004fcc00078e0204 */
[----:B------:R-:W4:Y:S01]  /*00f0*/  LDG.E R5, desc[UR4][R4.64] ;  /* 0x0000000404057981 */ /* 0x000f22000c1e1900 */
[----:B---3--:R-:W-:-:S04]  /*0100*/  IMAD.WIDE R6, R9, 0x4, R6 ;  /* 0x0000000409067825 */ /* 0x008fc800078e0206 */
[----:B----4-:R-:W-:-:S05]  /*0110*/  FADD R9, R2, R5 ;  /* 0x0000000502097221 */ /* 0x010fca0000000000 */
[----:B------:R-:W-:Y:S01]  /*0120*/  STG.E desc[UR4][R6.64], R9 ;  /* 0x0000000906007986 */ /* 0x000fe2000c101904 */
[----:B------:R-:W-:Y:S05]  /*0130*/  EXIT ;  /* 0x000000000000794d */ /* 0x000fea0003800000 */
.L_x_0:
[----:B------:R-:W-:-:S00]  /*0140*/  BRA `(.L_x_0) ;  /* 0xfffffffc00fc7947 */ /* 0x000fc0000383ffff */
[----:B------:R-:W-:-:S00]  /*0150*/  NOP ;  /* 0x0000000000007918 */ /* 0x000fc00000000000 */
        /* <DEDUP_REMOVED lines=10> */
.L_x_1:


//--------------------- .nv.shared.reserved.0     --------------------------
	.section	.nv.shared.reserved.0,"aw",@nobits
	.weak		__nv_reservedSMEM_offset_0_alias
	.size		__nv_reservedSMEM_offset_0_alias, 0, 64
	.other		__nv_reservedSMEM_offset_0_alias,@"STO_CUDA_RESERVED_SHARED STV_DEFAULT"
__nv_reservedSMEM_offset_0_alias:
	.zero		0
	.zero		64


//--------------------- .nv.constant0._Z7add_vecIfEvPT_PKS0_S3_i --------------------------
	.section	.nv.constant0._Z7add_vecIfEvPT_PKS0_S3_i,"a",@progbits
	.sectionflags	@""
	.align	4
.nv.constant0._Z7add_vecIfEvPT_PKS0_S3_i:
	.zero		924


//--------------------- SYMBOLS --------------------------

	.type		.nv.reservedSmem.offset0,@object
	.size		.nv.reservedSmem.offset0,0x4
